	.headerflags	@"EF_CUDA_TEXMODE_UNIFIED EF_CUDA_64BIT_ADDRESS EF_CUDA_ACCELERATORS EF_CUDA_SM90 EF_CUDA_VIRTUAL_SM(EF_CUDA_SM90)"
	.elftype	@"ET_EXEC"


//--------------------- .nv.info                  --------------------------
	.section	.nv.info,"",@"SHT_CUDA_INFO"
	.align	4


	//----- nvinfo : EIATTR_REGCOUNT
	.align		4
        /*0000*/ 	.byte	0x04, 0x2f
        /*0002*/ 	.short	(.L_3 - .L_2)
	.align		4
.L_2:
        /*0004*/ 	.word	index@(triton_poi_fused_cat_29)
        /*0008*/ 	.word	0x00000038


	//----- nvinfo : EIATTR_MIN_STACK_SIZE
	.align		4
.L_3:
        /*000c*/ 	.byte	0x04, 0x12
        /*000e*/ 	.short	(.L_5 - .L_4)
	.align		4
.L_4:
        /*0010*/ 	.word	index@(triton_poi_fused_cat_29)
        /*0014*/ 	.word	0x00000000


	//----- nvinfo : EIATTR_FRAME_SIZE
	.align		4
.L_5:
        /*0018*/ 	.byte	0x04, 0x11
        /*001a*/ 	.short	(.L_7 - .L_6)
	.align		4
.L_6:
        /*001c*/ 	.word	index@(triton_poi_fused_cat_29)
        /*0020*/ 	.word	0x00000000


	//----- nvinfo : EIATTR_MIN_STACK_SIZE
	.align		4
.L_7:
        /*0024*/ 	.byte	0x04, 0x12
        /*0026*/ 	.short	(.L_9 - .L_8)
	.align		4
.L_8:
        /*0028*/ 	.word	index@(triton_poi_fused_cat_29)
        /*002c*/ 	.word	0x00000000
.L_9:


//--------------------- .nv.info.triton_poi_fused_cat_29 --------------------------
	.section	.nv.info.triton_poi_fused_cat_29,"",@"SHT_CUDA_INFO"
	.sectionflags	@""
	.align	4


	//----- nvinfo : EIATTR_CUDA_API_VERSION
	.align		4
        /*0000*/ 	.byte	0x04, 0x37
        /*0002*/ 	.short	(.L_11 - .L_10)
.L_10:
        /*0004*/ 	.word	0x0000007c


	//----- nvinfo : EIATTR_KPARAM_INFO
	.align		4
.L_11:
        /*0008*/ 	.byte	0x04, 0x17
        /*000a*/ 	.short	(.L_13 - .L_12)
.L_12:
        /*000c*/ 	.word	0x00000000
        /*0010*/ 	.short	0x0015
        /*0012*/ 	.short	0x00a8
        /*0014*/ 	.byte	0x00, 0xf0, 0x11, 0x00


	//----- nvinfo : EIATTR_KPARAM_INFO
	.align		4
.L_13:
        /*0018*/ 	.byte	0x04, 0x17
        /*001a*/ 	.short	(.L_15 - .L_14)
.L_14:
        /*001c*/ 	.word	0x00000000
        /*0020*/ 	.short	0x0014
        /*0022*/ 	.short	0x00a0
        /*0024*/ 	.byte	0x00, 0xf4, 0x21, 0x00


	//----- nvinfo : EIATTR_KPARAM_INFO
	.align		4
.L_15:
        /*0028*/ 	.byte	0x04, 0x17
        /*002a*/ 	.short	(.L_17 - .L_16)
.L_16:
        /*002c*/ 	.word	0x00000000
        /*0030*/ 	.short	0x0013
        /*0032*/ 	.short	0x0098
        /*0034*/ 	.byte	0x00, 0xf4, 0x21, 0x00


	//----- nvinfo : EIATTR_KPARAM_INFO
	.align		4
.L_17:
        /*0038*/ 	.byte	0x04, 0x17
        /*003a*/ 	.short	(.L_19 - .L_18)
.L_18:
        /*003c*/ 	.word	0x00000000
        /*0040*/ 	.short	0x0012
        /*0042*/ 	.short	0x0090
        /*0044*/ 	.byte	0x00, 0xf4, 0x21, 0x00


	//----- nvinfo : EIATTR_KPARAM_INFO
	.align		4
.L_19:
        /*0048*/ 	.byte	0x04, 0x17
        /*004a*/ 	.short	(.L_21 - .L_20)
.L_20:
        /*004c*/ 	.word	0x00000000
        /*0050*/ 	.short	0x0011
        /*0052*/ 	.short	0x0088
        /*0054*/ 	.byte	0x00, 0xf4, 0x21, 0x00


	//----- nvinfo : EIATTR_KPARAM_INFO
	.align		4
.L_21:
        /*0058*/ 	.byte	0x04, 0x17
        /*005a*/ 	.short	(.L_23 - .L_22)
.L_22:
        /*005c*/ 	.word	0x00000000
        /*0060*/ 	.short	0x0010
        /*0062*/ 	.short	0x0080
        /*0064*/ 	.byte	0x00, 0xf4, 0x21, 0x00


	//----- nvinfo : EIATTR_KPARAM_INFO
	.align		4
.L_23:
        /*0068*/ 	.byte	0x04, 0x17
        /*006a*/ 	.short	(.L_25 - .L_24)
.L_24:
        /*006c*/ 	.word	0x00000000
        /*0070*/ 	.short	0x000f
        /*0072*/ 	.short	0x0078
        /*0074*/ 	.byte	0x00, 0xf4, 0x21, 0x00


	//----- nvinfo : EIATTR_KPARAM_INFO
	.align		4
.L_25:
        /*0078*/ 	.byte	0x04, 0x17
        /*007a*/ 	.short	(.L_27 - .L_26)
.L_26:
        /*007c*/ 	.word	0x00000000
        /*0080*/ 	.short	0x000e
        /*0082*/ 	.short	0x0070
        /*0084*/ 	.byte	0x00, 0xf4, 0x21, 0x00


	//----- nvinfo : EIATTR_KPARAM_INFO
	.align		4
.L_27:
        /*0088*/ 	.byte	0x04, 0x17
        /*008a*/ 	.short	(.L_29 - .L_28)
.L_28:
        /*008c*/ 	.word	0x00000000
        /*0090*/ 	.short	0x000d
        /*0092*/ 	.short	0x0068
        /*0094*/ 	.byte	0x00, 0xf4, 0x21, 0x00


	//----- nvinfo : EIATTR_KPARAM_INFO
	.align		4
.L_29:
        /*0098*/ 	.byte	0x04, 0x17
        /*009a*/ 	.short	(.L_31 - .L_30)
.L_30:
        /*009c*/ 	.word	0x00000000
        /*00a0*/ 	.short	0x000c
        /*00a2*/ 	.short	0x0060
        /*00a4*/ 	.byte	0x00, 0xf4, 0x21, 0x00


	//----- nvinfo : EIATTR_KPARAM_INFO
	.align		4
.L_31:
        /*00a8*/ 	.byte	0x04, 0x17
        /*00aa*/ 	.short	(.L_33 - .L_32)
.L_32:
        /*00ac*/ 	.word	0x00000000
        /*00b0*/ 	.short	0x000b
        /*00b2*/ 	.short	0x0058
        /*00b4*/ 	.byte	0x00, 0xf4, 0x21, 0x00


	//----- nvinfo : EIATTR_KPARAM_INFO
	.align		4
.L_33:
        /*00b8*/ 	.byte	0x04, 0x17
        /*00ba*/ 	.short	(.L_35 - .L_34)
.L_34:
        /*00bc*/ 	.word	0x00000000
        /*00c0*/ 	.short	0x000a
        /*00c2*/ 	.short	0x0050
        /*00c4*/ 	.byte	0x00, 0xf4, 0x21, 0x00


	//----- nvinfo : EIATTR_KPARAM_INFO
	.align		4
.L_35:
        /*00c8*/ 	.byte	0x04, 0x17
        /*00ca*/ 	.short	(.L_37 - .L_36)
.L_36:
        /*00cc*/ 	.word	0x00000000
        /*00d0*/ 	.short	0x0009
        /*00d2*/ 	.short	0x0048
        /*00d4*/ 	.byte	0x00, 0xf4, 0x21, 0x00


	//----- nvinfo : EIATTR_KPARAM_INFO
	.align		4
.L_37:
        /*00d8*/ 	.byte	0x04, 0x17
        /*00da*/ 	.short	(.L_39 - .L_38)
.L_38:
        /*00dc*/ 	.word	0x00000000
        /*00e0*/ 	.short	0x0008
        /*00e2*/ 	.short	0x0040
        /*00e4*/ 	.byte	0x00, 0xf4, 0x21, 0x00


	//----- nvinfo : EIATTR_KPARAM_INFO
	.align		4
.L_39:
        /*00e8*/ 	.byte	0x04, 0x17
        /*00ea*/ 	.short	(.L_41 - .L_40)
.L_40:
        /*00ec*/ 	.word	0x00000000
        /*00f0*/ 	.short	0x0007
        /*00f2*/ 	.short	0x0038
        /*00f4*/ 	.byte	0x00, 0xf4, 0x21, 0x00


	//----- nvinfo : EIATTR_KPARAM_INFO
	.align		4
.L_41:
        /*00f8*/ 	.byte	0x04, 0x17
        /*00fa*/ 	.short	(.L_43 - .L_42)
.L_42:
        /*00fc*/ 	.word	0x00000000
        /*0100*/ 	.short	0x0006
        /*0102*/ 	.short	0x0030
        /*0104*/ 	.byte	0x00, 0xf4, 0x21, 0x00


	//----- nvinfo : EIATTR_KPARAM_INFO
	.align		4
.L_43:
        /*0108*/ 	.byte	0x04, 0x17
        /*010a*/ 	.short	(.L_45 - .L_44)
.L_44:
        /*010c*/ 	.word	0x00000000
        /*0110*/ 	.short	0x0005
        /*0112*/ 	.short	0x0028
        /*0114*/ 	.byte	0x00, 0xf4, 0x21, 0x00


	//----- nvinfo : EIATTR_KPARAM_INFO
	.align		4
.L_45:
        /*0118*/ 	.byte	0x04, 0x17
        /*011a*/ 	.short	(.L_47 - .L_46)
.L_46:
        /*011c*/ 	.word	0x00000000
        /*0120*/ 	.short	0x0004
        /*0122*/ 	.short	0x0020
        /*0124*/ 	.byte	0x00, 0xf4, 0x21, 0x00


	//----- nvinfo : EIATTR_KPARAM_INFO
	.align		4
.L_47:
        /*0128*/ 	.byte	0x04, 0x17
        /*012a*/ 	.short	(.L_49 - .L_48)
.L_48:
        /*012c*/ 	.word	0x00000000
        /*0130*/ 	.short	0x0003
        /*0132*/ 	.short	0x0018
        /*0134*/ 	.byte	0x00, 0xf4, 0x21, 0x00


	//----- nvinfo : EIATTR_KPARAM_INFO
	.align		4
.L_49:
        /*0138*/ 	.byte	0x04, 0x17
        /*013a*/ 	.short	(.L_51 - .L_50)
.L_50:
        /*013c*/ 	.word	0x00000000
        /*0140*/ 	.short	0x0002
        /*0142*/ 	.short	0x0010
        /*0144*/ 	.byte	0x00, 0xf4, 0x21, 0x00


	//----- nvinfo : EIATTR_KPARAM_INFO
	.align		4
.L_51:
        /*0148*/ 	.byte	0x04, 0x17
        /*014a*/ 	.short	(.L_53 - .L_52)
.L_52:
        /*014c*/ 	.word	0x00000000
        /*0150*/ 	.short	0x0001
        /*0152*/ 	.short	0x0008
        /*0154*/ 	.byte	0x00, 0xf4, 0x21, 0x00


	//----- nvinfo : EIATTR_KPARAM_INFO
	.align		4
.L_53:
        /*0158*/ 	.byte	0x04, 0x17
        /*015a*/ 	.short	(.L_55 - .L_54)
.L_54:
        /*015c*/ 	.word	0x00000000
        /*0160*/ 	.short	0x0000
        /*0162*/ 	.short	0x0000
        /*0164*/ 	.byte	0x00, 0xf4, 0x21, 0x00


	//----- nvinfo : EIATTR_SPARSE_MMA_MASK
	.align		4
.L_55:
        /*0168*/ 	.byte	0x03, 0x50
        /*016a*/ 	.short	0x0000


	//----- nvinfo : EIATTR_MAXREG_COUNT
	.align		4
        /*016c*/ 	.byte	0x03, 0x1b
        /*016e*/ 	.short	0x00ff


	//----- nvinfo : EIATTR_EXIT_INSTR_OFFSETS
	.align		4
        /*0170*/ 	.byte	0x04, 0x1c
        /*0172*/ 	.short	(.L_57 - .L_56)


	//   ....[0]....
.L_56:
        /*0174*/ 	.word	0x000012b0


	//   ....[1]....
        /*0178*/ 	.word	0x000012d0


	//----- nvinfo : EIATTR_REQNTID
	.align		4
.L_57:
        /*017c*/ 	.byte	0x04, 0x10
        /*017e*/ 	.short	(.L_59 - .L_58)
.L_58:
        /*0180*/ 	.word	0x00000100
        /*0184*/ 	.word	0x00000001
        /*0188*/ 	.word	0x00000001


	//----- nvinfo : EIATTR_CBANK_PARAM_SIZE
	.align		4
.L_59:
        /*018c*/ 	.byte	0x03, 0x19
        /*018e*/ 	.short	0x00ac


	//----- nvinfo : EIATTR_PARAM_CBANK
	.align		4
        /*0190*/ 	.byte	0x04, 0x0a
        /*0192*/ 	.short	(.L_61 - .L_60)
	.align		4
.L_60:
        /*0194*/ 	.word	index@(.nv.constant0.triton_poi_fused_cat_29)
        /*0198*/ 	.short	0x0210
        /*019a*/ 	.short	0x00ac


	//----- nvinfo : EIATTR_SW_WAR
	.align		4
.L_61:
        /*019c*/ 	.byte	0x04, 0x36
        /*019e*/ 	.short	(.L_63 - .L_62)
.L_62:
        /*01a0*/ 	.word	0x00000008
.L_63:


//--------------------- .nv.callgraph             --------------------------
	.section	.nv.callgraph,"",@"SHT_CUDA_CALLGRAPH"
	.align	4
	.sectionentsize	8
	.align		4
        /*0000*/ 	.word	0x00000000
	.align		4
        /*0004*/ 	.word	0xffffffff
	.align		4
        /*0008*/ 	.word	0x00000000
	.align		4
        /*000c*/ 	.word	0xfffffffe
	.align		4
        /*0010*/ 	.word	0x00000000
	.align		4
        /*0014*/ 	.word	0xfffffffd
	.align		4
        /*0018*/ 	.word	0x00000000
	.align		4
        /*001c*/ 	.word	0xfffffffc


//--------------------- .nv.constant4             --------------------------
	.section	.nv.constant4,"a",@progbits
	.align	8
	.align		8
.nv.constant4:
        /*0000*/ 	.dword	_$_str
	.align		8
        /*0008*/ 	.dword	_$_str_$_2


//--------------------- .text.triton_poi_fused_cat_29 --------------------------
	.section	.text.triton_poi_fused_cat_29,"ax",@progbits
	.align	128
        .global         triton_poi_fused_cat_29
        .type           triton_poi_fused_cat_29,@function
        .size           triton_poi_fused_cat_29,(.L_x_1 - triton_poi_fused_cat_29)
        .other          triton_poi_fused_cat_29,@"STO_CUDA_ENTRY STV_DEFAULT"
triton_poi_fused_cat_29:
.text.triton_poi_fused_cat_29:
[----:B------:R-:W0:Y:S01]  /*0000*/  LDC R1, c[0x0][0x28] ;  /* 0x00000a00ff017b82 */ /* 0x000e220000000800 */
[----:B------:R-:W1:Y:S01]  /*0010*/  S2R R0, SR_TID.X ;  /* 0x0000000000007919 */ /* 0x000e620000002100 */
[----:B------:R-:W-:-:S06]  /*0020*/  CS2R R26, SRZ ;  /* 0x00000000001a7805 */ /* 0x000fcc000001ff00 */
[----:B------:R-:W2:Y:S01]  /*0030*/  LDC.64 R8, c[0x0][0x268] ;  /* 0x00009a00ff087b82 */ /* 0x000ea20000000a00 */
[----:B------:R-:W-:Y:S01]  /*0040*/  ULDC.64 UR4, c[0x0][0x208] ;  /* 0x0000820000047ab9 */ /* 0x000fe20000000a00 */
[----:B------:R-:W3:Y:S01]  /*0050*/  S2R R3, SR_CTAID.X ;  /* 0x0000000000037919 */ /* 0x000ee20000002500 */
[----:B------:R-:W-:-:S05]  /*0060*/  ULDC.64 UR6, c[0x0][0x260] ;  /* 0x0000980000067ab9 */ /* 0x000fca0000000a00 */
[----:B------:R-:W4:Y:S08]  /*0070*/  LDC.64 R20, c[0x0][0x278] ;  /* 0x00009e00ff147b82 */ /* 0x000f300000000a00 */
[----:B------:R-:W5:Y:S08]  /*0080*/  LDC.64 R12, c[0x0][0x270] ;  /* 0x00009c00ff0c7b82 */ /* 0x000f700000000a00 */
[----:B------:R-:W2:Y:S01]  /*0090*/  LDC.64 R22, c[0x0][0x280] ;  /* 0x0000a000ff167b82 */ /* 0x000ea20000000a00 */
[----:B-1----:R-:W-:Y:S01]  /*00a0*/  IMAD.SHL.U32 R0, R0, 0x2, RZ ;  /* 0x0000000200007824 */ /* 0x002fe200078e00ff */
[----:B------:R-:W-:-:S02]  /*00b0*/  CS2R R16, SRZ ;  /* 0x0000000000107805 */ /* 0x000fc4000001ff00 */
[----:B------:R-:W-:Y:S02]  /*00c0*/  CS2R R14, SRZ ;  /* 0x00000000000e7805 */ /* 0x000fe4000001ff00 */
[----:B------:R-:W-:Y:S02]  /*00d0*/  CS2R R18, SRZ ;  /* 0x0000000000127805 */ /* 0x000fe4000001ff00 */
[----:B------:R-:W1:Y:S01]  /*00e0*/  LDC.64 R40, c[0x0][0x218] ;  /* 0x00008600ff287b82 */ /* 0x000e620000000a00 */
[----:B------:R-:W-:-:S05]  /*00f0*/  LOP3.LUT R0, R0, 0x1fe, RZ, 0xc0, !PT ;  /* 0x000001fe00007812 */ /* 0x000fca00078ec0ff */
[----:B---3--:R-:W-:Y:S02]  /*0100*/  IMAD R4, R3, 0x200, R0 ;  /* 0x0000020003047824 */ /* 0x008fe400078e0200 */
[----:B------:R-:W3:Y:S03]  /*0110*/  LDC.64 R2, c[0x0][0x220] ;  /* 0x00008800ff027b82 */ /* 0x000ee60000000a00 */
[----:B------:R-:W-:-:S04]  /*0120*/  SHF.R.S32.HI R5, RZ, 0x1f, R4 ;  /* 0x0000001fff057819 */ /* 0x000fc80000011404 */
[----:B------:R-:W-:Y:S01]  /*0130*/  LEA.HI R0, R5, R4, RZ, 0x8 ;  /* 0x0000000405007211 */ /* 0x000fe200078f40ff */
[----:B------:R-:W1:Y:S03]  /*0140*/  LDC.64 R52, c[0x0][0x228] ;  /* 0x00008a00ff347b82 */ /* 0x000e660000000a00 */
[----:B------:R-:W-:Y:S02]  /*0150*/  LOP3.LUT R5, R0, 0xffffff00, RZ, 0xc0, !PT ;  /* 0xffffff0000057812 */ /* 0x000fe400078ec0ff */
[----:B------:R-:W-:-:S03]  /*0160*/  SHF.R.S32.HI R7, RZ, 0x8, R0 ;  /* 0x00000008ff077819 */ /* 0x000fc60000011400 */
[----:B------:R-:W-:Y:S01]  /*0170*/  IMAD.IADD R6, R4, 0x1, -R5 ;  /* 0x0000000104067824 */ /* 0x000fe200078e0a05 */
[----:B------:R-:W1:Y:S01]  /*0180*/  LDC.64 R42, c[0x0][0x230] ;  /* 0x00008c00ff2a7b82 */ /* 0x000e620000000a00 */
[----:B------:R-:W-:Y:S02]  /*0190*/  IMAD R11, R7, 0x60, RZ ;  /* 0x00000060070b7824 */ /* 0x000fe400078e02ff */
[C---:B------:R-:W-:Y:S01]  /*01a0*/  VIADD R0, R6.reuse, 0xffffff80 ;  /* 0xffffff8006007836 */ /* 0x040fe20000000000 */
[C---:B------:R-:W-:Y:S01]  /*01b0*/  ISETP.GE.AND P1, PT, R6.reuse, 0x40, PT ;  /* 0x000000400600780c */ /* 0x040fe20003f26270 */
[----:B---3--:R-:W-:-:S03]  /*01c0*/  IMAD.WIDE R2, R6, 0x4, R2 ;  /* 0x0000000406027825 */ /* 0x008fc600078e0202 */
[----:B------:R-:W-:Y:S01]  /*01d0*/  ISETP.LT.AND P3, PT, R4, 0x2a400, !P1 ;  /* 0x0002a4000400780c */ /* 0x000fe20004f61270 */
[----:B------:R-:W3:Y:S01]  /*01e0*/  LDC.64 R36, c[0x0][0x210] ;  /* 0x00008400ff247b82 */ /* 0x000ee20000000a00 */
[----:B------:R-:W-:Y:S02]  /*01f0*/  SHF.R.S32.HI R28, RZ, 0x1f, R6 ;  /* 0x0000001fff1c7819 */ /* 0x000fe40000011406 */
[----:B------:R-:W-:Y:S02]  /*0200*/  IADD3 R10, P0, R6, R11, RZ ;  /* 0x0000000b060a7210 */ /* 0x000fe40007f1e0ff */
[----:B------:R-:W-:Y:S01]  /*0210*/  ISETP.GE.U32.AND P2, PT, R0, 0x60, PT ;  /* 0x000000600000780c */ /* 0x000fe20003f46070 */
[----:B----4-:R-:W-:Y:S01]  /*0220*/  IMAD.WIDE R20, R6, 0x4, R20 ;  /* 0x0000000406147825 */ /* 0x010fe200078e0214 */
[----:B------:R-:W-:-:S05]  /*0230*/  P2R R5, PR, RZ, 0x2 ;  /* 0x00000002ff057803 */ /* 0x000fca0000000000 */
[----:B------:R4:W3:Y:S01]  /*0240*/  @P3 LDG.E.EL.64 R26, desc[UR4][R2.64] ;  /* 0x00000004021a3981 */ /* 0x0008e2000c2e1b00 */
[----:B------:R-:W-:Y:S01]  /*0250*/  LEA.HI.X.SX32 R11, R11, R28, 0x1, P0 ;  /* 0x0000001c0b0b7211 */ /* 0x000fe200000f0eff */
[----:B-----5:R-:W-:Y:S01]  /*0260*/  IMAD.WIDE R12, R6, 0x4, R12 ;  /* 0x00000004060c7825 */ /* 0x020fe200078e020c */
[----:B------:R-:W-:Y:S02]  /*0270*/  ISETP.LT.AND P0, PT, R4, 0x2a400, !P2 ;  /* 0x0002a4000400780c */ /* 0x000fe40005701270 */
[----:B------:R-:W-:Y:S01]  /*0280*/  LEA R24, P4, R10, UR6, 0x2 ;  /* 0x000000060a187c11 */ /* 0x000fe2000f8810ff */
[----:B0-2---:R-:W-:Y:S01]  /*0290*/  IMAD.WIDE R22, R6, 0x4, R22 ;  /* 0x0000000406167825 */ /* 0x005fe200078e0216 */
[----:B------:R-:W-:Y:S02]  /*02a0*/  CS2R R30, SRZ ;  /* 0x00000000001e7805 */ /* 0x000fe4000001ff00 */
[----:B------:R-:W-:Y:S02]  /*02b0*/  CS2R R32, SRZ ;  /* 0x0000000000207805 */ /* 0x000fe4000001ff00 */
[----:B------:R-:W-:Y:S01]  /*02c0*/  LEA.HI.X R25, R10, UR7, R11, 0x2, P4 ;  /* 0x000000070a197c11 */ /* 0x000fe2000a0f140b */
[----:B----4-:R-:W-:Y:S01]  /*02d0*/  IMAD.WIDE R2, R6, 0x4, R8 ;  /* 0x0000000406027825 */ /* 0x010fe200078e0208 */
[----:B------:R-:W-:-:S02]  /*02e0*/  CS2R R10, SRZ ;  /* 0x00000000000a7805 */ /* 0x000fc4000001ff00 */
[----:B------:R-:W-:Y:S01]  /*02f0*/  CS2R R8, SRZ ;  /* 0x0000000000087805 */ /* 0x000fe2000001ff00 */
[----:B------:R-:W-:Y:S01]  /*0300*/  ULDC.64 UR6, c[0x0][0x238] ;  /* 0x00008e0000067ab9 */ /* 0x000fe20000000a00 */
[C---:B------:R-:W-:Y:S01]  /*0310*/  IMAD.SHL.U32 R39, R7.reuse, 0x40, RZ ;  /* 0x0000004007277824 */ /* 0x040fe200078e00ff */
[----:B------:R-:W-:Y:S01]  /*0320*/  P2R R0, PR, RZ, 0x4 ;  /* 0x00000004ff007803 */ /* 0x000fe20000000000 */
[----:B------:R-:W2:Y:S04]  /*0330*/  @P0 LDG.E.EL.64 R16, desc[UR4][R24.64+-0x200] ;  /* 0xfffe000418100981 */ /* 0x000ea8000c2e1b00 */
[----:B------:R-:W4:Y:S04]  /*0340*/  @P0 LDG.E.EL.64 R14, desc[UR4][R2.64+-0x200] ;  /* 0xfffe0004020e0981 */ /* 0x000f28000c2e1b00 */
[----:B------:R-:W5:Y:S04]  /*0350*/  @P0 LDG.E.EL.64 R18, desc[UR4][R20.64+-0x200] ;  /* 0xfffe000414120981 */ /* 0x000f68000c2e1b00 */
[----:B------:R0:W5:Y:S04]  /*0360*/  @P0 LDG.E.EL.64 R10, desc[UR4][R12.64+-0x200] ;  /* 0xfffe00040c0a0981 */ /* 0x000168000c2e1b00 */
[----:B------:R1:W5:Y:S01]  /*0370*/  @P0 LDG.E.EL.64 R8, desc[UR4][R22.64+-0x200] ;  /* 0xfffe000416080981 */ /* 0x000362000c2e1b00 */
[----:B------:R-:W-:Y:S01]  /*0380*/  IMAD.SHL.U32 R7, R7, 0x20, RZ ;  /* 0x0000002007077824 */ /* 0x000fe200078e00ff */
[----:B0-----:R-:W-:-:S04]  /*0390*/  IADD3 R13, P4, R6, R39, RZ ;  /* 0x00000027060d7210 */ /* 0x001fc80007f9e0ff */
[----:B------:R-:W-:Y:S02]  /*03a0*/  IADD3 R3, P5, R6, R7, RZ ;  /* 0x0000000706037210 */ /* 0x000fe40007fbe0ff */
[-C--:B------:R-:W-:Y:S02]  /*03b0*/  LEA.HI.X.SX32 R20, R39, R28.reuse, 0x1, P4 ;  /* 0x0000001c27147211 */ /* 0x080fe400020f0eff */
[----:B------:R-:W-:Y:S02]  /*03c0*/  LEA.HI.X.SX32 R28, R7, R28, 0x1, P5 ;  /* 0x0000001c071c7211 */ /* 0x000fe400028f0eff */
[----:B------:R-:W-:-:S04]  /*03d0*/  LEA R34, P4, R13, UR6, 0x2 ;  /* 0x000000060d227c11 */ /* 0x000fc8000f8810ff */
[----:B------:R-:W-:Y:S01]  /*03e0*/  LEA.HI.X R35, R13, UR7, R20, 0x2, P4 ;  /* 0x000000070d237c11 */ /* 0x000fe2000a0f1414 */
[----:B------:R-:W-:Y:S01]  /*03f0*/  IMAD.MOV.U32 R20, RZ, RZ, 0x3e800000 ;  /* 0x3e800000ff147424 */ /* 0x000fe200078e00ff */
[----:B------:R-:W-:Y:S01]  /*0400*/  ULDC.64 UR6, c[0x0][0x288] ;  /* 0x0000a20000067ab9 */ /* 0x000fe20000000a00 */
[----:B------:R-:W-:Y:S02]  /*0410*/  ISETP.GT.AND P1, PT, R6, 0xdf, PT ;  /* 0x000000df0600780c */ /* 0x000fe40003f24270 */
[----:B-1----:R-:W-:Y:S02]  /*0420*/  CS2R R22, SRZ ;  /* 0x0000000000167805 */ /* 0x002fe4000001ff00 */
[----:B---3--:R-:W-:-:S05]  /*0430*/  SEL R27, R27, RZ, P3 ;  /* 0x000000ff1b1b7207 */ /* 0x008fca0001800000 */
[----:B------:R-:W-:-:S04]  /*0440*/  FADD R27, R27, 0.0010000000474974513054 ;  /* 0x3a83126f1b1b7421 */ /* 0x000fc80000000000 */
[----:B------:R-:W0:Y:S01]  /*0450*/  MUFU.SQRT R12, R27 ;  /* 0x0000001b000c7308 */ /* 0x000e220000002000 */
[----:B--2---:R-:W-:Y:S02]  /*0460*/  SEL R47, R16, RZ, P0 ;  /* 0x000000ff102f7207 */ /* 0x004fe40000000000 */
[----:B----4-:R-:W-:Y:S02]  /*0470*/  SEL R44, R14, RZ, P0 ;  /* 0x000000ff0e2c7207 */ /* 0x010fe40000000000 */
[----:B0-----:R-:W-:Y:S02]  /*0480*/  FSETP.GT.AND P5, PT, R12, 8.50705917302346158658e+37, PT ;  /* 0x7e8000000c00780b */ /* 0x001fe40003fa4000 */
[----:B-----5:R-:W-:Y:S02]  /*0490*/  SEL R14, R18, RZ, P0 ;  /* 0x000000ff120e7207 */ /* 0x020fe40000000000 */
[----:B------:R-:W-:Y:S02]  /*04a0*/  SEL R16, R19, RZ, P0 ;  /* 0x000000ff13107207 */ /* 0x000fe40000000000 */
[----:B------:R-:W0:Y:S01]  /*04b0*/  LDC.64 R18, c[0x0][0x298] ;  /* 0x0000a600ff127b82 */ /* 0x000e220000000a00 */
[----:B------:R-:W-:-:S02]  /*04c0*/  SEL R45, R10, RZ, P0 ;  /* 0x000000ff0a2d7207 */ /* 0x000fc40000000000 */
[----:B------:R-:W-:Y:S02]  /*04d0*/  SEL R10, R11, RZ, P0 ;  /* 0x000000ff0b0a7207 */ /* 0x000fe40000000000 */
[----:B------:R-:W-:Y:S02]  /*04e0*/  SEL R46, R17, RZ, P0 ;  /* 0x000000ff112e7207 */ /* 0x000fe40000000000 */
[----:B------:R-:W-:Y:S02]  /*04f0*/  SEL R15, R15, RZ, P0 ;  /* 0x000000ff0f0f7207 */ /* 0x000fe40000000000 */
[----:B------:R-:W-:Y:S02]  /*0500*/  SEL R7, R8, RZ, P0 ;  /* 0x000000ff08077207 */ /* 0x000fe40000000000 */
[----:B------:R-:W-:Y:S02]  /*0510*/  SEL R11, R9, RZ, P0 ;  /* 0x000000ff090b7207 */ /* 0x000fe40000000000 */
[C---:B------:R-:W-:Y:S01]  /*0520*/  FSETP.GEU.AND P0, PT, R12.reuse, 1.175494350822287508e-38, PT ;  /* 0x008000000c00780b */ /* 0x040fe20003f0e000 */
[----:B------:R-:W-:Y:S01]  /*0530*/  @P5 FMUL R12, R12, 0.25 ;  /* 0x3e8000000c0c5820 */ /* 0x000fe20000400000 */
[----:B------:R-:W-:-:S02]  /*0540*/  FSEL R48, R20, 1, P5 ;  /* 0x3f80000014307808 */ /* 0x000fc40002800000 */
[----:B------:R-:W-:-:S04]  /*0550*/  LEA R24, P5, R3, UR6, 0x2 ;  /* 0x0000000603187c11 */ /* 0x000fc8000f8a10ff */
[----:B------:R-:W-:Y:S02]  /*0560*/  LEA.HI.X R25, R3, UR7, R28, 0x2, P5 ;  /* 0x0000000703197c11 */ /* 0x000fe4000a8f141c */
[----:B------:R-:W-:Y:S01]  /*0570*/  ISETP.LT.AND P5, PT, R4, 0x2a400, P1 ;  /* 0x0002a4000400780c */ /* 0x000fe20000fa1270 */
[----:B0-----:R-:W-:-:S12]  /*0580*/  IMAD.WIDE R8, R6, 0x4, R18 ;  /* 0x0000000406087825 */ /* 0x001fd800078e0212 */
[----:B------:R-:W2:Y:S01]  /*0590*/  @P5 LDG.E.EL.64 R22, desc[UR4][R8.64+-0x380] ;  /* 0xfffc800408165981 */ /* 0x000ea2000c2e1b00 */
[----:B------:R-:W-:-:S05]  /*05a0*/  SEL R26, R26, RZ, P3 ;  /* 0x000000ff1a1a7207 */ /* 0x000fca0001800000 */
[----:B------:R-:W-:-:S04]  /*05b0*/  FADD R26, R26, 0.0010000000474974513054 ;  /* 0x3a83126f1a1a7421 */ /* 0x000fc80000000000 */
[----:B------:R0:W1:Y:S01]  /*05c0*/  MUFU.SQRT R2, R26 ;  /* 0x0000001a00027308 */ /* 0x0000620000002000 */
[----:B------:R-:W-:Y:S01]  /*05d0*/  LOP3.LUT R3, R6, 0xffffffc0, RZ, 0xc0, !PT ;  /* 0xffffffc006037812 */ /* 0x000fe200078ec0ff */
[----:B0-----:R-:W0:Y:S01]  /*05e0*/  LDC.64 R26, c[0x0][0x248] ;  /* 0x00009200ff1a7b82 */ /* 0x001e220000000a00 */
[C---:B-1----:R-:W-:Y:S02]  /*05f0*/  FSETP.GT.AND P6, PT, R2.reuse, 8.50705917302346158658e+37, PT ;  /* 0x7e8000000200780b */ /* 0x042fe40003fc4000 */
[----:B------:R-:W-:Y:S01]  /*0600*/  FSETP.GEU.AND P4, PT, R2, 1.175494350822287508e-38, PT ;  /* 0x008000000200780b */ /* 0x000fe20003f8e000 */
[----:B------:R-:W-:Y:S01]  /*0610*/  @!P0 FMUL R12, R12, 16777216 ;  /* 0x4b8000000c0c8820 */ /* 0x000fe20000400000 */
[----:B------:R-:W-:Y:S01]  /*0620*/  FSEL R49, R20, 1, P6 ;  /* 0x3f80000014317808 */ /* 0x000fe20003000000 */
[----:B------:R-:W-:Y:S01]  /*0630*/  @!P0 FMUL R48, R48, 16777216 ;  /* 0x4b80000030308820 */ /* 0x000fe20000400000 */
[----:B------:R-:W-:-:S07]  /*0640*/  ISETP.NE.AND P0, PT, R3, 0x40, PT ;  /* 0x000000400300780c */ /* 0x000fce0003f05270 */
[----:B------:R-:W-:Y:S02]  /*0650*/  @P6 FMUL R2, R2, 0.25 ;  /* 0x3e80000002026820 */ /* 0x000fe40000400000 */
[----:B------:R-:W-:Y:S02]  /*0660*/  @!P4 FMUL R49, R49, 16777216 ;  /* 0x4b8000003131c820 */ /* 0x000fe40000400000 */
[----:B------:R-:W-:Y:S01]  /*0670*/  @!P4 FMUL R2, R2, 16777216 ;  /* 0x4b8000000202c820 */ /* 0x000fe20000400000 */
[----:B------:R-:W-:Y:S01]  /*0680*/  ISETP.LT.AND P4, PT, R4, 0x2a400, !P0 ;  /* 0x0002a4000400780c */ /* 0x000fe20004781270 */
[----:B0-----:R-:W-:Y:S01]  /*0690*/  IMAD.WIDE R26, R6, 0x4, R26 ;  /* 0x00000004061a7825 */ /* 0x001fe200078e021a */
[----:B--2---:R-:W-:Y:S02]  /*06a0*/  SEL R22, R22, RZ, P5 ;  /* 0x000000ff16167207 */ /* 0x004fe40002800000 */
[----:B------:R-:W-:-:S03]  /*06b0*/  SEL R23, R23, RZ, P5 ;  /* 0x000000ff17177207 */ /* 0x000fc60002800000 */
[----:B------:R-:W-:Y:S02]  /*06c0*/  FADD R22, R22, 0.0010000000474974513054 ;  /* 0x3a83126f16167421 */ /* 0x000fe40000000000 */
[----:B------:R-:W-:Y:S02]  /*06d0*/  FADD R23, R23, 0.0010000000474974513054 ;  /* 0x3a83126f17177421 */ /* 0x000fe40000000000 */
[----:B------:R-:W0:Y:S08]  /*06e0*/  MUFU.SQRT R13, R22 ;  /* 0x00000016000d7308 */ /* 0x000e300000002000 */
[----:B------:R1:W2:Y:S02]  /*06f0*/  MUFU.SQRT R17, R23 ;  /* 0x0000001700117308 */ /* 0x0002a40000002000 */
[----:B-1----:R-:W-:-:S06]  /*0700*/  CS2R R22, SRZ ;  /* 0x0000000000167805 */ /* 0x002fcc000001ff00 */
[----:B------:R-:W3:Y:S01]  /*0710*/  @P4 LDG.E.EL.64 R22, desc[UR4][R26.64+-0x100] ;  /* 0xffff00041a164981 */ /* 0x000ee2000c2e1b00 */
[C---:B0-----:R-:W-:Y:S02]  /*0720*/  FSETP.GT.AND P6, PT, R13.reuse, 8.50705917302346158658e+37, PT ;  /* 0x7e8000000d00780b */ /* 0x041fe40003fc4000 */
[----:B------:R-:W-:Y:S01]  /*0730*/  CS2R R28, SRZ ;  /* 0x00000000001c7805 */ /* 0x000fe2000001ff00 */
[----:B------:R-:W-:Y:S01]  /*0740*/  IMAD.WIDE R40, R6, 0x4, R40 ;  /* 0x0000000406287825 */ /* 0x000fe200078e0228 */
[----:B------:R-:W-:-:S04]  /*0750*/  FSETP.GEU.AND P1, PT, R13, 1.175494350822287508e-38, PT ;  /* 0x008000000d00780b */ /* 0x000fc80003f2e000 */
[----:B------:R0:W4:Y:S01]  /*0760*/  @P3 LDG.E.EL.64 R28, desc[UR4][R40.64] ;  /* 0x00000004281c3981 */ /* 0x000122000c2e1b00 */
[----:B------:R-:W-:Y:S01]  /*0770*/  FSEL R19, R20, 1, P6 ;  /* 0x3f80000014137808 */ /* 0x000fe20003000000 */
[----:B------:R-:W-:-:S04]  /*0780*/  IMAD.WIDE R52, R6, 0x4, R52 ;  /* 0x0000000406347825 */ /* 0x000fc800078e0234 */
[----:B------:R-:W-:Y:S01]  /*0790*/  @P6 FMUL R13, R13, 0.25 ;  /* 0x3e8000000d0d6820 */ /* 0x000fe20000400000 */
[----:B0-----:R-:W0:Y:S01]  /*07a0*/  LDC.64 R40, c[0x0][0x250] ;  /* 0x00009400ff287b82 */ /* 0x001e220000000a00 */
[C---:B--2---:R-:W-:Y:S01]  /*07b0*/  FSETP.GT.AND P6, PT, R17.reuse, 8.50705917302346158658e+37, PT ;  /* 0x7e8000001100780b */ /* 0x044fe20003fc4000 */
[----:B------:R-:W2:Y:S01]  /*07c0*/  @P3 LDG.E.EL.64 R30, desc[UR4][R52.64] ;  /* 0x00000004341e3981 */ /* 0x000ea2000c2e1b00 */
[----:B------:R-:W-:Y:S01]  /*07d0*/  P2R R21, PR, RZ, 0x2 ;  /* 0x00000002ff157803 */ /* 0x000fe20000000000 */
[C---:B------:R-:W-:Y:S01]  /*07e0*/  IMAD.IADD R39, R6.reuse, 0x1, R39 ;  /* 0x0000000106277824 */ /* 0x040fe200078e0227 */
[----:B------:R-:W-:Y:S01]  /*07f0*/  FSETP.GEU.AND P1, PT, R17, 1.175494350822287508e-38, PT ;  /* 0x008000001100780b */ /* 0x000fe20003f2e000 */
[----:B------:R-:W-:Y:S01]  /*0800*/  IMAD.WIDE R42, R6, 0x4, R42 ;  /* 0x00000004062a7825 */ /* 0x000fe200078e022a */
[----:B------:R-:W-:-:S03]  /*0810*/  FSEL R18, R20, 1, P6 ;  /* 0x3f80000014127808 */ /* 0x000fc60003000000 */
[----:B------:R-:W-:Y:S01]  /*0820*/  IMAD.WIDE R36, R39, 0x4, R36 ;  /* 0x0000000427247825 */ /* 0x000fe200078e0224 */
[----:B------:R-:W-:Y:S01]  /*0830*/  CS2R R38, SRZ ;  /* 0x0000000000267805 */ /* 0x000fe2000001ff00 */
[----:B------:R1:W5:Y:S02]  /*0840*/  @P3 LDG.E.EL.64 R32, desc[UR4][R42.64] ;  /* 0x000000042a203981 */ /* 0x000364000c2e1b00 */
[----:B------:R-:W-:Y:S01]  /*0850*/  @P6 FMUL R17, R17, 0.25 ;  /* 0x3e80000011116820 */ /* 0x000fe20000400000 */
[----:B------:R-:W-:Y:S02]  /*0860*/  CS2R R26, SRZ ;  /* 0x00000000001a7805 */ /* 0x000fe4000001ff00 */
[----:B------:R0:W2:Y:S01]  /*0870*/  @P3 LDG.E.EL.64 R38, desc[UR4][R36.64] ;  /* 0x0000000424263981 */ /* 0x0000a2000c2e1b00 */
[----:B------:R-:W-:-:S03]  /*0880*/  P2R R8, PR, RZ, 0x20 ;  /* 0x00000020ff087803 */ /* 0x000fc60000000000 */
[----:B------:R0:W2:Y:S01]  /*0890*/  @P4 LDG.E.EL.64 R26, desc[UR4][R34.64+-0x100] ;  /* 0xffff0004221a4981 */ /* 0x0000a2000c2e1b00 */
[----:B-1----:R-:W-:Y:S01]  /*08a0*/  CS2R R42, SRZ ;  /* 0x00000000002a7805 */ /* 0x002fe2000001ff00 */
[----:B0-----:R-:W-:-:S04]  /*08b0*/  IMAD.WIDE R40, R6, 0x4, R40 ;  /* 0x0000000406287825 */ /* 0x001fc800078e0228 */
[----:B------:R-:W-:Y:S01]  /*08c0*/  FADD R37, R45, 0.0010000000474974513054 ;  /* 0x3a83126f2d257421 */ /* 0x000fe20000000000 */
[----:B------:R0:W2:Y:S01]  /*08d0*/  @P4 LDG.E.EL.64 R42, desc[UR4][R40.64+-0x100] ;  /* 0xffff0004282a4981 */ /* 0x0000a2000c2e1b00 */
[----:B------:R-:W1:Y:S02]  /*08e0*/  LDC.64 R34, c[0x0][0x240] ;  /* 0x00009000ff227b82 */ /* 0x000e640000000a00 */
[----:B------:R-:W-:Y:S01]  /*08f0*/  MUFU.SQRT R45, R37 ;  /* 0x00000025002d7308 */ /* 0x000fe20000002000 */
[----:B------:R-:W-:Y:S01]  /*0900*/  P2R R9, PR, RZ, 0x2 ;  /* 0x00000002ff097803 */ /* 0x000fe20000000000 */
[----:B0-----:R-:W-:-:S06]  /*0910*/  FADD R40, R10, 0.0010000000474974513054 ;  /* 0x3a83126f0a287421 */ /* 0x001fcc0000000000 */
[----:B------:R-:W0:Y:S01]  /*0920*/  MUFU.SQRT R10, R40 ;  /* 0x00000028000a7308 */ /* 0x000e220000002000 */
[----:B------:R-:W-:Y:S02]  /*0930*/  P2R R3, PR, RZ, 0x1 ;  /* 0x00000001ff037803 */ /* 0x000fe40000000000 */
[----:B------:R-:W-:-:S04]  /*0940*/  ISETP.NE.AND P0, PT, R9, RZ, PT ;  /* 0x000000ff0900720c */ /* 0x000fc80003f05270 */
[----:B------:R-:W-:Y:S02]  /*0950*/  P2R R9, PR, RZ, 0x1 ;  /* 0x00000001ff097803 */ /* 0x000fe40000000000 */
[----:B------:R-:W-:-:S04]  /*0960*/  ISETP.NE.AND P0, PT, R21, RZ, PT ;  /* 0x000000ff1500720c */ /* 0x000fc80003f05270 */
[----:B------:R-:W-:Y:S02]  /*0970*/  P2R R21, PR, RZ, 0x1 ;  /* 0x00000001ff157803 */ /* 0x000fe40000000000 */
[----:B0-----:R-:W-:Y:S01]  /*0980*/  FSETP.GT.AND P0, PT, R10, 8.50705917302346158658e+37, PT ;  /* 0x7e8000000a00780b */ /* 0x001fe20003f04000 */
[----:B-1----:R-:W-:Y:S01]  /*0990*/  IMAD.WIDE R34, R6, 0x4, R34 ;  /* 0x0000000406227825 */ /* 0x002fe200078e0222 */
[----:B------:R-:W-:Y:S01]  /*09a0*/  FSETP.GEU.AND P1, PT, R45, 1.175494350822287508e-38, PT ;  /* 0x008000002d00780b */ /* 0x000fe20003f2e000 */
[----:B------:R-:W0:Y:S02]  /*09b0*/  MUFU.RCP R2, R2 ;  /* 0x0000000200027308 */ /* 0x000e240000001000 */
[----:B0-----:R-:W-:Y:S01]  /*09c0*/  FMUL R49, R2, R49 ;  /* 0x0000003102317220 */ /* 0x001fe20000400000 */
[----:B---3--:R-:W-:-:S05]  /*09d0*/  SEL R22, R22, RZ, P4 ;  /* 0x000000ff16167207 */ /* 0x008fca0002000000 */
[----:B------:R-:W-:-:S04]  /*09e0*/  FADD R22, R22, 0.0010000000474974513054 ;  /* 0x3a83126f16167421 */ /* 0x000fc80000000000 */
[----:B------:R-:W0:Y:S01]  /*09f0*/  MUFU.SQRT R51, R22 ;  /* 0x0000001600337308 */ /* 0x000e220000002000 */
[----:B------:R-:W-:-:S05]  /*0a00*/  SEL R23, R23, RZ, P4 ;  /* 0x000000ff17177207 */ /* 0x000fca0002000000 */
[----:B------:R-:W-:-:S04]  /*0a10*/  FADD R53, R23, 0.0010000000474974513054 ;  /* 0x3a83126f17357421 */ /* 0x000fc80000000000 */
[----:B------:R-:W1:Y:S01]  /*0a20*/  MUFU.SQRT R52, R53 ;  /* 0x0000003500347308 */ /* 0x000e620000002000 */
[C---:B0-----:R-:W-:Y:S02]  /*0a30*/  FSETP.GT.AND P6, PT, R51.reuse, 8.50705917302346158658e+37, PT ;  /* 0x7e8000003300780b */ /* 0x041fe40003fc4000 */
[----:B------:R-:W-:Y:S02]  /*0a40*/  FSETP.GEU.AND P5, PT, R51, 1.175494350822287508e-38, PT ;  /* 0x008000003300780b */ /* 0x000fe40003fae000 */
[----:B------:R-:W-:-:S09]  /*0a50*/  FSEL R50, R20, 1, P6 ;  /* 0x3f80000014327808 */ /* 0x000fd20003000000 */
[----:B------:R-:W-:Y:S01]  /*0a60*/  @P6 FMUL R51, R51, 0.25 ;  /* 0x3e80000033336820 */ /* 0x000fe20000400000 */
[C---:B-1----:R-:W-:Y:S02]  /*0a70*/  FSETP.GT.AND P6, PT, R52.reuse, 8.50705917302346158658e+37, PT ;  /* 0x7e8000003400780b */ /* 0x042fe40003fc4000 */
[----:B------:R-:W-:Y:S02]  /*0a80*/  FSETP.GEU.AND P2, PT, R52, 1.175494350822287508e-38, PT ;  /* 0x008000003400780b */ /* 0x000fe40003f4e000 */
[----:B------:R-:W-:Y:S02]  /*0a90*/  FSEL R36, R20, 1, P6 ;  /* 0x3f80000014247808 */ /* 0x000fe40003000000 */
[----:B------:R-:W-:-:S06]  /*0aa0*/  CS2R R22, SRZ ;  /* 0x0000000000167805 */ /* 0x000fcc000001ff00 */
[----:B------:R0:W3:Y:S01]  /*0ab0*/  @P4 LDG.E.EL.64 R22, desc[UR4][R34.64+-0x100] ;  /* 0xffff000422164981 */ /* 0x0000e2000c2e1b00 */
[----:B------:R-:W-:Y:S01]  /*0ac0*/  @P6 FMUL R52, R52, 0.25 ;  /* 0x3e80000034346820 */ /* 0x000fe20000400000 */
[----:B------:R-:W-:-:S04]  /*0ad0*/  FSETP.GT.AND P6, PT, R45, 8.50705917302346158658e+37, PT ;  /* 0x7e8000002d00780b */ /* 0x000fc80003fc4000 */
[C---:B0-----:R-:W-:Y:S02]  /*0ae0*/  FSEL R34, R20.reuse, 1, P6 ;  /* 0x3f80000014227808 */ /* 0x041fe40003000000 */
[----:B------:R-:W-:-:S07]  /*0af0*/  FSEL R35, R20, 1, P0 ;  /* 0x3f80000014237808 */ /* 0x000fce0000000000 */
[----:B------:R-:W-:Y:S01]  /*0b00*/  @P6 FMUL R45, R45, 0.25 ;  /* 0x3e8000002d2d6820 */ /* 0x000fe20000400000 */
[C---:B------:R-:W-:Y:S01]  /*0b10*/  FSETP.GEU.AND P6, PT, R10.reuse, 1.175494350822287508e-38, PT ;  /* 0x008000000a00780b */ /* 0x040fe20003fce000 */
[----:B------:R-:W-:Y:S01]  /*0b20*/  @P0 FMUL R10, R10, 0.25 ;  /* 0x3e8000000a0a0820 */ /* 0x000fe20000400000 */
[----:B------:R-:W-:Y:S02]  /*0b30*/  ISETP.NE.AND P0, PT, R21, RZ, PT ;  /* 0x000000ff1500720c */ /* 0x000fe40003f05270 */
[----:B------:R-:W0:Y:S11]  /*0b40*/  LDC.64 R20, c[0x0][0x258] ;  /* 0x00009600ff147b82 */ /* 0x000e360000000a00 */
[----:B------:R-:W-:Y:S01]  /*0b50*/  @!P0 FMUL R13, R13, 16777216 ;  /* 0x4b8000000d0d8820 */ /* 0x000fe20000400000 */
[----:B------:R-:W-:Y:S01]  /*0b60*/  @!P0 FMUL R19, R19, 16777216 ;  /* 0x4b80000013138820 */ /* 0x000fe20000400000 */
[----:B------:R-:W-:Y:S01]  /*0b70*/  ISETP.NE.AND P0, PT, R9, RZ, PT ;  /* 0x000000ff0900720c */ /* 0x000fe20003f05270 */
[----:B------:R-:W-:Y:S01]  /*0b80*/  @!P5 FMUL R51, R51, 16777216 ;  /* 0x4b8000003333d820 */ /* 0x000fe20000400000 */
[----:B------:R-:W-:Y:S01]  /*0b90*/  @!P5 FMUL R50, R50, 16777216 ;  /* 0x4b8000003232d820 */ /* 0x000fe20000400000 */
[----:B------:R-:W-:-:S10]  /*0ba0*/  ISETP.NE.AND P5, PT, R8, RZ, PT ;  /* 0x000000ff0800720c */ /* 0x000fd40003fa5270 */
[----:B------:R-:W-:Y:S01]  /*0bb0*/  @!P0 FMUL R17, R17, 16777216 ;  /* 0x4b80000011118820 */ /* 0x000fe20000400000 */
[----:B------:R-:W-:Y:S01]  /*0bc0*/  @!P0 FMUL R18, R18, 16777216 ;  /* 0x4b80000012128820 */ /* 0x000fe20000400000 */
[----:B------:R-:W-:Y:S02]  /*0bd0*/  ISETP.NE.AND P0, PT, R3, RZ, PT ;  /* 0x000000ff0300720c */ /* 0x000fe40003f05270 */
[----:B------:R-:W1:Y:S01]  /*0be0*/  MUFU.RCP R3, R12 ;  /* 0x0000000c00037308 */ /* 0x000e620000001000 */
[----:B------:R-:W-:Y:S01]  /*0bf0*/  CS2R R8, SRZ ;  /* 0x0000000000087805 */ /* 0x000fe2000001ff00 */
[----:B0-----:R-:W-:-:S04]  /*0c00*/  IMAD.WIDE R20, R6, 0x4, R20 ;  /* 0x0000000406147825 */ /* 0x001fc800078e0214 */
[----:B------:R-:W-:Y:S01]  /*0c10*/  @!P2 FMUL R52, R52, 16777216 ;  /* 0x4b8000003434a820 */ /* 0x000fe20000400000 */
[----:B------:R0:W3:Y:S01]  /*0c20*/  @P4 LDG.E.EL.64 R8, desc[UR4][R20.64+-0x100] ;  /* 0xffff000414084981 */ /* 0x0000e2000c2e1b00 */
[----:B-1----:R-:W-:Y:S01]  /*0c30*/  FMUL R48, R3, R48 ;  /* 0x0000003003307220 */ /* 0x002fe20000400000 */
[----:B0-----:R-:W0:Y:S01]  /*0c40*/  LDC.64 R20, c[0x0][0x2a0] ;  /* 0x0000a800ff147b82 */ /* 0x001e220000000a00 */
[----:B------:R-:W1:Y:S01]  /*0c50*/  MUFU.RCP R3, R52 ;  /* 0x0000003400037308 */ /* 0x000e620000001000 */
[----:B------:R-:W-:Y:S01]  /*0c60*/  @!P2 FMUL R36, R36, 16777216 ;  /* 0x4b8000002424a820 */ /* 0x000fe20000400000 */
[----:B------:R-:W-:Y:S01]  /*0c70*/  ISETP.NE.AND P2, PT, R0, RZ, PT ;  /* 0x000000ff0000720c */ /* 0x000fe20003f45270 */
[----:B------:R-:W-:Y:S01]  /*0c80*/  @!P1 FMUL R45, R45, 16777216 ;  /* 0x4b8000002d2d9820 */ /* 0x000fe20000400000 */
[----:B------:R-:W-:Y:S01]  /*0c90*/  @!P6 FMUL R10, R10, 16777216 ;  /* 0x4b8000000a0ae820 */ /* 0x000fe20000400000 */
[----:B------:R-:W-:Y:S01]  /*0ca0*/  @!P1 FMUL R34, R34, 16777216 ;  /* 0x4b80000022229820 */ /* 0x000fe20000400000 */
[----:B------:R-:W-:Y:S01]  /*0cb0*/  ISETP.NE.AND P1, PT, R5, RZ, PT ;  /* 0x000000ff0500720c */ /* 0x000fe20003f25270 */
[----:B-1----:R-:W-:-:S02]  /*0cc0*/  FMUL R0, R3, R36 ;  /* 0x0000002403007220 */ /* 0x002fc40000400000 */
[----:B------:R-:W1:Y:S01]  /*0cd0*/  LDC.64 R36, c[0x0][0x290] ;  /* 0x0000a400ff247b82 */ /* 0x000e620000000a00 */
[----:B------:R-:W0:Y:S02]  /*0ce0*/  MUFU.RCP R5, R45 ;  /* 0x0000002d00057308 */ /* 0x000e240000001000 */
[----:B0-----:R-:W-:-:S05]  /*0cf0*/  IMAD.WIDE R52, R6, 0x4, R20 ;  /* 0x0000000406347825 */ /* 0x001fca00078e0214 */
[----:B------:R-:W0:Y:S01]  /*0d00*/  LDC.64 R20, c[0x0][0x2a8] ;  /* 0x0000aa00ff147b82 */ /* 0x000e220000000a00 */
[----:B------:R-:W1:Y:S01]  /*0d10*/  MUFU.RCP R40, R10 ;  /* 0x0000000a00287308 */ /* 0x000e620000001000 */
[----:B------:R-:W-:-:S07]  /*0d20*/  @!P6 FMUL R35, R35, 16777216 ;  /* 0x4b8000002323e820 */ /* 0x000fce0000400000 */
[----:B------:R-:W-:Y:S01]  /*0d30*/  MUFU.RCP R12, R13 ;  /* 0x0000000d000c7308 */ /* 0x000fe20000001000 */
[----:B------:R-:W-:-:S07]  /*0d40*/  FMUL R5, R5, R34 ;  /* 0x0000002205057220 */ /* 0x000fce0000400000 */
[----:B------:R-:W0:Y:S01]  /*0d50*/  MUFU.RCP R17, R17 ;  /* 0x0000001100117308 */ /* 0x000e220000001000 */
[----:B-1----:R-:W-:Y:S01]  /*0d60*/  FMUL R40, R40, R35 ;  /* 0x0000002328287220 */ /* 0x002fe20000400000 */
[----:B------:R-:W-:Y:S02]  /*0d70*/  CS2R R2, SRZ ;  /* 0x0000000000027805 */ /* 0x000fe4000001ff00 */
[----:B------:R-:W-:Y:S01]  /*0d80*/  CS2R R34, SRZ ;  /* 0x0000000000227805 */ /* 0x000fe2000001ff00 */
[----:B------:R-:W-:-:S03]  /*0d90*/  IMAD.WIDE R36, R6, 0x4, R36 ;  /* 0x0000000406247825 */ /* 0x000fc600078e0224 */
[----:B------:R1:W3:Y:S01]  /*0da0*/  @P5 LDG.E.EL.64 R2, desc[UR4][R24.64+-0x380] ;  /* 0xfffc800418025981 */ /* 0x0002e2000c2e1b00 */
[----:B0-----:R-:W-:-:S03]  /*0db0*/  IMAD.WIDE R20, R6, 0x4, R20 ;  /* 0x0000000406147825 */ /* 0x001fc600078e0214 */
[----:B------:R0:W3:Y:S01]  /*0dc0*/  @P5 LDG.E.EL.64 R34, desc[UR4][R36.64+-0x380] ;  /* 0xfffc800424225981 */ /* 0x0000e2000c2e1b00 */
[----:B------:R-:W-:Y:S01]  /*0dd0*/  FMUL R10, R17, R18 ;  /* 0x00000012110a7220 */ /* 0x000fe20000400000 */
[----:B-1----:R-:W-:Y:S01]  /*0de0*/  FMUL R24, R12, R19 ;  /* 0x000000130c187220 */ /* 0x002fe20000400000 */
[----:B------:R-:W-:Y:S02]  /*0df0*/  CS2R R18, SRZ ;  /* 0x0000000000127805 */ /* 0x000fe4000001ff00 */
[----:B------:R-:W-:-:S04]  /*0e00*/  CS2R R12, SRZ ;  /* 0x00000000000c7805 */ /* 0x000fc8000001ff00 */
[----:B------:R-:W3:Y:S04]  /*0e10*/  @P5 LDG.E.EL.64 R18, desc[UR4][R52.64+-0x380] ;  /* 0xfffc800434125981 */ /* 0x000ee8000c2e1b00 */
[----:B------:R3:W3:Y:S01]  /*0e20*/  @P5 LDG.E.EL.64 R12, desc[UR4][R20.64+-0x380] ;  /* 0xfffc8004140c5981 */ /* 0x0006e2000c2e1b00 */
[----:B----4-:R-:W-:Y:S02]  /*0e30*/  SEL R17, R28, RZ, P3 ;  /* 0x000000ff1c117207 */ /* 0x010fe40001800000 */
[----:B--2---:R-:W-:Y:S02]  /*0e40*/  SEL R28, R38, RZ, P3 ;  /* 0x000000ff261c7207 */ /* 0x004fe40001800000 */
[----:B0-----:R-:W-:-:S03]  /*0e50*/  SEL R36, R29, RZ, P3 ;  /* 0x000000ff1d247207 */ /* 0x001fc60001800000 */
[----:B------:R-:W-:Y:S01]  /*0e60*/  FADD R28, R28, -R17 ;  /* 0x800000111c1c7221 */ /* 0x000fe20000000000 */
[----:B------:R-:W-:Y:S02]  /*0e70*/  SEL R17, R39, RZ, P3 ;  /* 0x000000ff27117207 */ /* 0x000fe40001800000 */
[----:B------:R-:W-:Y:S01]  /*0e80*/  SEL R25, R30, RZ, P3 ;  /* 0x000000ff1e197207 */ /* 0x000fe20001800000 */
[----:B------:R-:W-:Y:S01]  /*0e90*/  FMUL R28, R49, R28 ;  /* 0x0000001c311c7220 */ /* 0x000fe20000400000 */
[----:B-----5:R-:W-:Y:S01]  /*0ea0*/  SEL R32, R32, RZ, P3 ;  /* 0x000000ff20207207 */ /* 0x020fe20001800000 */
[----:B------:R-:W-:Y:S01]  /*0eb0*/  FADD R17, R17, -R36 ;  /* 0x8000002411117221 */ /* 0x000fe20000000000 */
[----:B------:R-:W-:-:S03]  /*0ec0*/  SEL R27, R27, RZ, P4 ;  /* 0x000000ff1b1b7207 */ /* 0x000fc60002000000 */
[----:B------:R-:W-:Y:S01]  /*0ed0*/  FMUL R48, R48, R17 ;  /* 0x0000001130307220 */ /* 0x000fe20000400000 */
[----:B------:R-:W-:Y:S01]  /*0ee0*/  FFMA R17, R25, R28, R32 ;  /* 0x0000001c19117223 */ /* 0x000fe20000000020 */
[----:B------:R-:W-:Y:S01]  /*0ef0*/  FADD R44, R47, -R44 ;  /* 0x8000002c2f2c7221 */ /* 0x000fe20000000000 */
[----:B------:R-:W0:Y:S01]  /*0f00*/  MUFU.RCP R51, R51 ;  /* 0x0000003300337308 */ /* 0x000e220000001000 */
[----:B------:R-:W-:Y:S02]  /*0f10*/  FADD R15, R46, -R15 ;  /* 0x8000000f2e0f7221 */ /* 0x000fe40000000000 */
[----:B------:R-:W-:Y:S02]  /*0f20*/  FMUL R44, R5, R44 ;  /* 0x0000002c052c7220 */ /* 0x000fe40000400000 */
[----:B------:R-:W-:Y:S02]  /*0f30*/  FMUL R15, R40, R15 ;  /* 0x0000000f280f7220 */ /* 0x000fe40000400000 */
[----:B------:R-:W-:Y:S01]  /*0f40*/  FFMA R7, R14, R44, R7 ;  /* 0x0000002c0e077223 */ /* 0x000fe20000000007 */
[----:B------:R-:W-:Y:S01]  /*0f50*/  SEL R26, R26, RZ, P4 ;  /* 0x000000ff1a1a7207 */ /* 0x000fe20002000000 */
[----:B------:R-:W-:Y:S01]  /*0f60*/  FFMA R11, R16, R15, R11 ;  /* 0x0000000f100b7223 */ /* 0x000fe2000000000b */
[----:B------:R-:W-:-:S02]  /*0f70*/  SEL R42, R42, RZ, P4 ;  /* 0x000000ff2a2a7207 */ /* 0x000fc40002000000 */
[----:B------:R-:W-:Y:S01]  /*0f80*/  SEL R43, R43, RZ, P4 ;  /* 0x000000ff2b2b7207 */ /* 0x000fe20002000000 */
[----:B0-----:R-:W-:Y:S01]  /*0f90*/  FMUL R50, R51, R50 ;  /* 0x0000003233327220 */ /* 0x001fe20000400000 */
[----:B------:R-:W-:Y:S02]  /*0fa0*/  ISETP.GT.AND P6, PT, R6, 0xdf, PT ;  /* 0x000000df0600780c */ /* 0x000fe40003fc4270 */
[----:B------:R-:W-:Y:S02]  /*0fb0*/  SEL R31, R31, RZ, P3 ;  /* 0x000000ff1f1f7207 */ /* 0x000fe40001800000 */
[----:B------:R-:W-:-:S05]  /*0fc0*/  SEL R6, R33, RZ, P3 ;  /* 0x000000ff21067207 */ /* 0x000fca0001800000 */
[----:B------:R-:W-:Y:S01]  /*0fd0*/  FFMA R48, R31, R48, R6 ;  /* 0x000000301f307223 */ /* 0x000fe20000000006 */
[----:B---3--:R-:W-:-:S05]  /*0fe0*/  SEL R20, R23, RZ, P4 ;  /* 0x000000ff17147207 */ /* 0x008fca0002000000 */
[----:B------:R-:W-:Y:S01]  /*0ff0*/  FADD R21, R27, -R20 ;  /* 0x800000141b157221 */ /* 0x000fe20000000000 */
[----:B------:R-:W-:-:S05]  /*1000*/  SEL R23, R22, RZ, P4 ;  /* 0x000000ff16177207 */ /* 0x000fca0002000000 */
[----:B------:R-:W-:Y:S01]  /*1010*/  FADD R23, R26, -R23 ;  /* 0x800000171a177221 */ /* 0x000fe20000000000 */
[----:B------:R-:W-:-:S03]  /*1020*/  FMUL R0, R0, R21 ;  /* 0x0000001500007220 */ /* 0x000fc60000400000 */
[----:B------:R-:W-:Y:S01]  /*1030*/  FMUL R23, R50, R23 ;  /* 0x0000001732177220 */ /* 0x000fe20000400000 */
[----:B------:R-:W-:-:S05]  /*1040*/  SEL R14, R9, RZ, P4 ;  /* 0x000000ff090e7207 */ /* 0x000fca0002000000 */
[----:B------:R-:W-:-:S05]  /*1050*/  FFMA R0, R43, R0, R14 ;  /* 0x000000002b007223 */ /* 0x000fca000000000e */
[----:B------:R-:W-:Y:S02]  /*1060*/  FSETP.GEU.AND P3, PT, R0, RZ, PT ;  /* 0x000000ff0000720b */ /* 0x000fe40003f6e000 */
[----:B------:R-:W-:Y:S02]  /*1070*/  SEL R2, R2, RZ, P5 ;  /* 0x000000ff02027207 */ /* 0x000fe40002800000 */
[----:B------:R-:W-:Y:S02]  /*1080*/  SEL R25, R34, RZ, P5 ;  /* 0x000000ff22197207 */ /* 0x000fe40002800000 */
[----:B------:R-:W-:Y:S02]  /*1090*/  SEL R20, R3, RZ, P5 ;  /* 0x000000ff03147207 */ /* 0x000fe40002800000 */
[----:B------:R-:W-:Y:S01]  /*10a0*/  SEL R35, R35, RZ, P5 ;  /* 0x000000ff23237207 */ /* 0x000fe20002800000 */
[----:B------:R-:W-:-:S04]  /*10b0*/  FADD R3, R2, -R25 ;  /* 0x8000001902037221 */ /* 0x000fc80000000000 */
[----:B------:R-:W-:Y:S01]  /*10c0*/  FADD R5, R20, -R35 ;  /* 0x8000002314057221 */ /* 0x000fe20000000000 */
[----:B------:R-:W-:Y:S01]  /*10d0*/  FMUL R3, R24, R3 ;  /* 0x0000000318037220 */ /* 0x000fe20000400000 */
[----:B------:R-:W-:Y:S02]  /*10e0*/  SEL R25, R18, RZ, P5 ;  /* 0x000000ff12197207 */ /* 0x000fe40002800000 */
[----:B------:R-:W-:Y:S01]  /*10f0*/  SEL R12, R12, RZ, P5 ;  /* 0x000000ff0c0c7207 */ /* 0x000fe20002800000 */
[----:B------:R-:W-:Y:S01]  /*1100*/  FMUL R10, R10, R5 ;  /* 0x000000050a0a7220 */ /* 0x000fe20000400000 */
[----:B------:R-:W-:Y:S02]  /*1110*/  SEL R2, R19, RZ, P5 ;  /* 0x000000ff13027207 */ /* 0x000fe40002800000 */
[----:B------:R-:W-:Y:S01]  /*1120*/  SEL R13, R13, RZ, P5 ;  /* 0x000000ff0d0d7207 */ /* 0x000fe20002800000 */
[----:B------:R-:W-:Y:S01]  /*1130*/  FFMA R12, R25, R3, R12 ;  /* 0x00000003190c7223 */ /* 0x000fe2000000000c */
[----:B------:R-:W-:-:S02]  /*1140*/  SEL R5, R8, RZ, P4 ;  /* 0x000000ff08057207 */ /* 0x000fc40002000000 */
[C---:B------:R-:W-:Y:S01]  /*1150*/  FSETP.GEU.AND P4, PT, R7.reuse, RZ, PT ;  /* 0x000000ff0700720b */ /* 0x040fe20003f8e000 */
[----:B------:R-:W-:Y:S01]  /*1160*/  FFMA R10, R2, R10, R13 ;  /* 0x0000000a020a7223 */ /* 0x000fe2000000000d */
[C---:B------:R-:W-:Y:S01]  /*1170*/  FSETP.GEU.AND P5, PT, R12.reuse, RZ, PT ;  /* 0x000000ff0c00720b */ /* 0x040fe20003fae000 */
[----:B------:R-:W0:Y:S01]  /*1180*/  LDC.64 R2, c[0x0][0x2b0] ;  /* 0x0000ac00ff027b82 */ /* 0x000e220000000a00 */
[----:B------:R-:W-:Y:S02]  /*1190*/  FSEL R8, R7, RZ, P4 ;  /* 0x000000ff07087208 */ /* 0x000fe40002000000 */
[----:B------:R-:W-:Y:S02]  /*11a0*/  FSETP.GEU.AND P4, PT, R11, RZ, PT ;  /* 0x000000ff0b00720b */ /* 0x000fe40003f8e000 */
[----:B------:R-:W-:Y:S02]  /*11b0*/  FSEL R12, R12, RZ, P5 ;  /* 0x000000ff0c0c7208 */ /* 0x000fe40002800000 */
[----:B------:R-:W-:-:S02]  /*11c0*/  FSETP.GEU.AND P5, PT, R10, RZ, PT ;  /* 0x000000ff0a00720b */ /* 0x000fc40003fae000 */
[----:B------:R-:W-:Y:S01]  /*11d0*/  FSEL R9, R11, RZ, P4 ;  /* 0x000000ff0b097208 */ /* 0x000fe20002000000 */
[----:B------:R-:W-:Y:S01]  /*11e0*/  FFMA R23, R42, R23, R5 ;  /* 0x000000172a177223 */ /* 0x000fe20000000005 */
[----:B------:R-:W-:Y:S02]  /*11f0*/  ISETP.GE.AND P4, PT, R4, 0x2a400, PT ;  /* 0x0002a4000400780c */ /* 0x000fe40003f86270 */
[----:B------:R-:W-:Y:S02]  /*1200*/  FSEL R10, R10, RZ, P5 ;  /* 0x000000ff0a0a7208 */ /* 0x000fe40002800000 */
[----:B------:R-:W-:Y:S02]  /*1210*/  @P2 FSEL R8, R12, RZ, P6 ;  /* 0x000000ff0c082208 */ /* 0x000fe40003000000 */
[----:B------:R-:W-:Y:S02]  /*1220*/  @P2 FSEL R9, R10, RZ, P6 ;  /* 0x000000ff0a092208 */ /* 0x000fe40003000000 */
[----:B------:R-:W-:-:S02]  /*1230*/  FSETP.GEU.AND P2, PT, R23, RZ, PT ;  /* 0x000000ff1700720b */ /* 0x000fc40003f4e000 */
[----:B------:R-:W-:Y:S02]  /*1240*/  @!P0 FSEL R9, R0, RZ, P3 ;  /* 0x000000ff00098208 */ /* 0x000fe40001800000 */
[----:B------:R-:W-:Y:S02]  /*1250*/  @!P0 FSEL R8, R23, RZ, P2 ;  /* 0x000000ff17088208 */ /* 0x000fe40001000000 */
[C---:B------:R-:W-:Y:S02]  /*1260*/  FSETP.GEU.AND P0, PT, R17.reuse, RZ, PT ;  /* 0x000000ff1100720b */ /* 0x040fe40003f0e000 */
[----:B------:R-:W-:Y:S01]  /*1270*/  FSETP.GEU.AND P2, PT, R48, RZ, PT ;  /* 0x000000ff3000720b */ /* 0x000fe20003f4e000 */
[----:B0-----:R-:W-:Y:S01]  /*1280*/  IMAD.WIDE R4, R4, 0x4, R2 ;  /* 0x0000000404047825 */ /* 0x001fe200078e0202 */
[----:B------:R-:W-:Y:S02]  /*1290*/  @!P1 FSEL R8, R17, RZ, P0 ;  /* 0x000000ff11089208 */ /* 0x000fe40000000000 */
[----:B------:R-:W-:Y:S01]  /*12a0*/  @!P1 FSEL R9, R48, RZ, P2 ;  /* 0x000000ff30099208 */ /* 0x000fe20001000000 */
[----:B------:R-:W-:Y:S08]  /*12b0*/  @P4 EXIT ;  /* 0x000000000000494d */ /* 0x000ff00003800000 */
[----:B------:R-:W-:Y:S01]  /*12c0*/  STG.E.64 desc[UR4][R4.64], R8 ;  /* 0x0000000804007986 */ /* 0x000fe2000c101b04 */
[----:B------:R-:W-:Y:S05]  /*12d0*/  EXIT ;  /* 0x000000000000794d */ /* 0x000fea0003800000 */
.L_x_0:
[----:B------:R-:W-:-:S00]  /*12e0*/  BRA `(.L_x_0) ;  /* 0xfffffffc00fc7947 */ /* 0x000fc0000383ffff */
[----:B------:R-:W-:-:S00]  /*12f0*/  NOP ;  /* 0x0000000000007918 */ /* 0x000fc00000000000 */
        /* <DEDUP_REMOVED lines=8> */
.L_x_1:


//--------------------- .nv.global.init           --------------------------
	.section	.nv.global.init,"aw",@progbits
.nv.global.init:
	.type		_$_str,@object
	.size		_$_str,(_$_str_$_2 - _$_str)
_$_str:
        /*0000*/ 	.byte	0x5f, 0x5f, 0x43, 0x55, 0x44, 0x41, 0x5f, 0x46, 0x54, 0x5a, 0x00
	.type		_$_str_$_2,@object
	.size		_$_str_$_2,(.L_1 - _$_str_$_2)
_$_str_$_2:
        /*000b*/ 	.byte	0x5f, 0x5f, 0x43, 0x55, 0x44, 0x41, 0x5f, 0x50, 0x52, 0x45, 0x43, 0x5f, 0x53, 0x51, 0x52, 0x54
        /*001b*/ 	.byte	0x00
.L_1:


//--------------------- .nv.constant0.triton_poi_fused_cat_29 --------------------------
	.section	.nv.constant0.triton_poi_fused_cat_29,"a",@progbits
	.sectionflags	@""
	.align	4
.nv.constant0.triton_poi_fused_cat_29:
	.zero		700
